//
// Generated by NVIDIA NVVM Compiler
//
// Compiler Build ID: CL-36424714
// Cuda compilation tools, release 13.0, V13.0.88
// Based on NVVM 20.0.0
//

.version 9.0
.target sm_100
.address_size 64

	// .globl	_Z13upsert_kernelImEvPKT_PK6BucketIS0_Em

.visible .entry _Z13upsert_kernelImEvPKT_PK6BucketIS0_Em(
	.param .u64 .ptr .align 1 _Z13upsert_kernelImEvPKT_PK6BucketIS0_Em_param_0,
	.param .u64 .ptr .align 1 _Z13upsert_kernelImEvPKT_PK6BucketIS0_Em_param_1,
	.param .u64 _Z13upsert_kernelImEvPKT_PK6BucketIS0_Em_param_2
)
{
	.reg .pred 	%p<82>;
	.reg .b32 	%r<48>;
	.reg .b64 	%rd<99>;

	ld.param.u64 	%rd12, [_Z13upsert_kernelImEvPKT_PK6BucketIS0_Em_param_0];
	ld.param.u64 	%rd13, [_Z13upsert_kernelImEvPKT_PK6BucketIS0_Em_param_1];
	ld.param.u64 	%rd14, [_Z13upsert_kernelImEvPKT_PK6BucketIS0_Em_param_2];
	mov.u32 	%r5, %ctaid.x;
	mov.u32 	%r1, %ntid.x;
	mov.u32 	%r2, %tid.x;
	mad.lo.s32 	%r6, %r5, %r1, %r2;
	cvt.u64.u32 	%rd98, %r6;
	setp.le.u64 	%p1, %rd14, %rd98;
	@%p1 bra 	$L__BB0_19;
	mov.u32 	%r8, %nctaid.x;
	mul.lo.s32 	%r9, %r1, %r8;
	cvt.u64.u32 	%rd2, %r9;
	mov.u32 	%r10, %tid.y;
	mov.u32 	%r11, %tid.z;
	mov.u32 	%r12, %ntid.y;
	mad.lo.s32 	%r13, %r11, %r12, %r10;
	mad.lo.s32 	%r14, %r13, %r1, %r2;
	and.b32  	%r15, %r14, 7;
	cvt.u64.u32 	%rd3, %r15;
	// begin inline asm
	mov.u32 %r7, %laneid;
	// end inline asm
	and.b32  	%r3, %r7, -8;
	mov.b32 	%r16, 255;
	shl.b32 	%r4, %r16, %r3;
	cvta.to.global.u64 	%rd4, %rd12;
	cvta.to.global.u64 	%rd5, %rd13;
$L__BB0_2:
	and.b64  	%rd15, %rd98, -8;
	add.s64 	%rd16, %rd4, %rd15;
	ld.global.nc.u64 	%rd7, [%rd16];
	shl.b64 	%rd17, %rd7, 3;
	and.b64  	%rd18, %rd17, 4194296;
	add.s64 	%rd19, %rd5, %rd18;
	add.s64 	%rd8, %rd7, %rd3;
	ld.global.nc.u64 	%rd9, [%rd19];
	and.b64  	%rd10, %rd8, 127;
	shl.b64 	%rd20, %rd8, 3;
	and.b64  	%rd21, %rd20, 1016;
	add.s64 	%rd22, %rd9, %rd21;
	ld.u64 	%rd23, [%rd22];
	setp.eq.s64 	%p2, %rd23, -1;
	setp.eq.s64 	%p3, %rd7, %rd23;
	or.pred  	%p4, %p2, %p3;
	vote.sync.ballot.b32 	%r17, %p4, %r4;
	shr.u32 	%r18, %r17, %r3;
	setp.ne.s32 	%p6, %r18, 0;
	@%p6 bra 	$L__BB0_18;
	add.s64 	%rd25, %rd20, 64;
	and.b64  	%rd26, %rd25, 1016;
	add.s64 	%rd27, %rd9, %rd26;
	ld.u64 	%rd28, [%rd27];
	setp.eq.s64 	%p7, %rd28, -1;
	setp.eq.s64 	%p8, %rd7, %rd28;
	or.pred  	%p9, %p7, %p8;
	vote.sync.ballot.b32 	%r19, %p9, %r4;
	shr.u32 	%r20, %r19, %r3;
	setp.ne.s32 	%p11, %r20, 0;
	@%p11 bra 	$L__BB0_18;
	add.s64 	%rd30, %rd20, 128;
	and.b64  	%rd31, %rd30, 1016;
	add.s64 	%rd32, %rd9, %rd31;
	ld.u64 	%rd33, [%rd32];
	setp.eq.s64 	%p12, %rd33, -1;
	setp.eq.s64 	%p13, %rd7, %rd33;
	or.pred  	%p14, %p12, %p13;
	vote.sync.ballot.b32 	%r21, %p14, %r4;
	shr.u32 	%r22, %r21, %r3;
	setp.ne.s32 	%p16, %r22, 0;
	@%p16 bra 	$L__BB0_18;
	add.s64 	%rd35, %rd20, 192;
	and.b64  	%rd36, %rd35, 1016;
	add.s64 	%rd37, %rd9, %rd36;
	ld.u64 	%rd38, [%rd37];
	setp.eq.s64 	%p17, %rd38, -1;
	setp.eq.s64 	%p18, %rd7, %rd38;
	or.pred  	%p19, %p17, %p18;
	vote.sync.ballot.b32 	%r23, %p19, %r4;
	shr.u32 	%r24, %r23, %r3;
	setp.ne.s32 	%p21, %r24, 0;
	@%p21 bra 	$L__BB0_18;
	add.s64 	%rd40, %rd20, 256;
	and.b64  	%rd41, %rd40, 1016;
	add.s64 	%rd42, %rd9, %rd41;
	ld.u64 	%rd43, [%rd42];
	setp.eq.s64 	%p22, %rd43, -1;
	setp.eq.s64 	%p23, %rd7, %rd43;
	or.pred  	%p24, %p22, %p23;
	vote.sync.ballot.b32 	%r25, %p24, %r4;
	shr.u32 	%r26, %r25, %r3;
	setp.ne.s32 	%p26, %r26, 0;
	@%p26 bra 	$L__BB0_18;
	add.s64 	%rd45, %rd20, 320;
	and.b64  	%rd46, %rd45, 1016;
	add.s64 	%rd47, %rd9, %rd46;
	ld.u64 	%rd48, [%rd47];
	setp.eq.s64 	%p27, %rd48, -1;
	setp.eq.s64 	%p28, %rd7, %rd48;
	or.pred  	%p29, %p27, %p28;
	vote.sync.ballot.b32 	%r27, %p29, %r4;
	shr.u32 	%r28, %r27, %r3;
	setp.ne.s32 	%p31, %r28, 0;
	@%p31 bra 	$L__BB0_18;
	add.s64 	%rd50, %rd20, 384;
	and.b64  	%rd51, %rd50, 1016;
	add.s64 	%rd52, %rd9, %rd51;
	ld.u64 	%rd53, [%rd52];
	setp.eq.s64 	%p32, %rd53, -1;
	setp.eq.s64 	%p33, %rd7, %rd53;
	or.pred  	%p34, %p32, %p33;
	vote.sync.ballot.b32 	%r29, %p34, %r4;
	shr.u32 	%r30, %r29, %r3;
	setp.ne.s32 	%p36, %r30, 0;
	@%p36 bra 	$L__BB0_18;
	add.s64 	%rd55, %rd20, 448;
	and.b64  	%rd56, %rd55, 1016;
	add.s64 	%rd57, %rd9, %rd56;
	ld.u64 	%rd58, [%rd57];
	setp.eq.s64 	%p37, %rd58, -1;
	setp.eq.s64 	%p38, %rd7, %rd58;
	or.pred  	%p39, %p37, %p38;
	vote.sync.ballot.b32 	%r31, %p39, %r4;
	shr.u32 	%r32, %r31, %r3;
	setp.ne.s32 	%p41, %r32, 0;
	@%p41 bra 	$L__BB0_18;
	shl.b64 	%rd59, %rd10, 3;
	xor.b64  	%rd60, %rd59, 512;
	add.s64 	%rd61, %rd9, %rd60;
	ld.u64 	%rd62, [%rd61];
	setp.eq.s64 	%p42, %rd62, -1;
	setp.eq.s64 	%p43, %rd7, %rd62;
	or.pred  	%p44, %p42, %p43;
	vote.sync.ballot.b32 	%r33, %p44, %r4;
	shr.u32 	%r34, %r33, %r3;
	setp.ne.s32 	%p46, %r34, 0;
	@%p46 bra 	$L__BB0_18;
	add.s64 	%rd64, %rd20, 576;
	and.b64  	%rd65, %rd64, 1016;
	add.s64 	%rd66, %rd9, %rd65;
	ld.u64 	%rd67, [%rd66];
	setp.eq.s64 	%p47, %rd67, -1;
	setp.eq.s64 	%p48, %rd7, %rd67;
	or.pred  	%p49, %p47, %p48;
	vote.sync.ballot.b32 	%r35, %p49, %r4;
	shr.u32 	%r36, %r35, %r3;
	setp.ne.s32 	%p51, %r36, 0;
	@%p51 bra 	$L__BB0_18;
	add.s64 	%rd69, %rd20, 640;
	and.b64  	%rd70, %rd69, 1016;
	add.s64 	%rd71, %rd9, %rd70;
	ld.u64 	%rd72, [%rd71];
	setp.eq.s64 	%p52, %rd72, -1;
	setp.eq.s64 	%p53, %rd7, %rd72;
	or.pred  	%p54, %p52, %p53;
	vote.sync.ballot.b32 	%r37, %p54, %r4;
	shr.u32 	%r38, %r37, %r3;
	setp.ne.s32 	%p56, %r38, 0;
	@%p56 bra 	$L__BB0_18;
	add.s64 	%rd74, %rd20, 704;
	and.b64  	%rd75, %rd74, 1016;
	add.s64 	%rd76, %rd9, %rd75;
	ld.u64 	%rd77, [%rd76];
	setp.eq.s64 	%p57, %rd77, -1;
	setp.eq.s64 	%p58, %rd7, %rd77;
	or.pred  	%p59, %p57, %p58;
	vote.sync.ballot.b32 	%r39, %p59, %r4;
	shr.u32 	%r40, %r39, %r3;
	setp.ne.s32 	%p61, %r40, 0;
	@%p61 bra 	$L__BB0_18;
	add.s64 	%rd79, %rd20, 768;
	and.b64  	%rd80, %rd79, 1016;
	add.s64 	%rd81, %rd9, %rd80;
	ld.u64 	%rd82, [%rd81];
	setp.eq.s64 	%p62, %rd82, -1;
	setp.eq.s64 	%p63, %rd7, %rd82;
	or.pred  	%p64, %p62, %p63;
	vote.sync.ballot.b32 	%r41, %p64, %r4;
	shr.u32 	%r42, %r41, %r3;
	setp.ne.s32 	%p66, %r42, 0;
	@%p66 bra 	$L__BB0_18;
	add.s64 	%rd84, %rd20, 832;
	and.b64  	%rd85, %rd84, 1016;
	add.s64 	%rd86, %rd9, %rd85;
	ld.u64 	%rd87, [%rd86];
	setp.eq.s64 	%p67, %rd87, -1;
	setp.eq.s64 	%p68, %rd7, %rd87;
	or.pred  	%p69, %p67, %p68;
	vote.sync.ballot.b32 	%r43, %p69, %r4;
	shr.u32 	%r44, %r43, %r3;
	setp.ne.s32 	%p71, %r44, 0;
	@%p71 bra 	$L__BB0_18;
	add.s64 	%rd89, %rd20, 896;
	and.b64  	%rd90, %rd89, 1016;
	add.s64 	%rd91, %rd9, %rd90;
	ld.u64 	%rd92, [%rd91];
	setp.eq.s64 	%p72, %rd92, -1;
	setp.eq.s64 	%p73, %rd7, %rd92;
	or.pred  	%p74, %p72, %p73;
	vote.sync.ballot.b32 	%r45, %p74, %r4;
	shr.u32 	%r46, %r45, %r3;
	setp.ne.s32 	%p76, %r46, 0;
	@%p76 bra 	$L__BB0_18;
	add.s64 	%rd94, %rd20, 960;
	and.b64  	%rd95, %rd94, 1016;
	add.s64 	%rd96, %rd9, %rd95;
	ld.u64 	%rd97, [%rd96];
	setp.eq.s64 	%p77, %rd97, -1;
	setp.eq.s64 	%p78, %rd7, %rd97;
	or.pred  	%p79, %p77, %p78;
	vote.sync.ballot.b32 	%r47, %p79, %r4;
$L__BB0_18:
	add.s64 	%rd98, %rd98, %rd2;
	setp.lt.u64 	%p81, %rd98, %rd14;
	@%p81 bra 	$L__BB0_2;
$L__BB0_19:
	ret;

}


// ===== COMPILED SASS (sm_100) =====

	.target	sm_100

	.elftype	@"ET_EXEC"


//--------------------- .note.nv.tkinfo           --------------------------
	.section	.note.nv.tkinfo,"",@"SHT_NOTE"
	.sectionflags	@"SHF_NOTE_NV_TKINFO"
	.tkinfo
        /*0018*/ 	.word	0x00000002
        /*0030*/ 	.string	""
        /*0030*/ 	.string	"ptxas"
        /*0030*/ 	.string	"Cuda compilation tools, release 13.0, V13.0.88"
        /*0030*/ 	.string	"Build cuda_13.0.r13.0/compiler.36424714_0"
        /*0030*/ 	.string	"-arch sm_100 -m 64 "



//--------------------- .note.nv.cuinfo           --------------------------
	.section	.note.nv.cuinfo,"",@"SHT_NOTE"
	.sectionflags	@"SHF_NOTE_NV_CUINFO"
        /*0018*/ 	.short	0x0002
        /*001a*/ 	.short	0x0064
        /*001c*/ 	.short	0x0082
	.zero		2


//--------------------- .nv.info                  --------------------------
	.section	.nv.info,"",@"SHT_CUDA_INFO"
	.align	4


	//----- nvinfo : EIATTR_REGCOUNT
	.align		4
        /*0000*/ 	.byte	0x04, 0x2f
        /*0002*/ 	.short	(.L_1 - .L_0)
	.align		4
.L_0:
        /*0004*/ 	.word	index@(_Z13upsert_kernelImEvPKT_PK6BucketIS0_Em)
        /*0008*/ 	.word	0x00000011


	//----- nvinfo : EIATTR_FRAME_SIZE
	.align		4
.L_1:
        /*000c*/ 	.byte	0x04, 0x11
        /*000e*/ 	.short	(.L_3 - .L_2)
	.align		4
.L_2:
        /*0010*/ 	.word	index@(_Z13upsert_kernelImEvPKT_PK6BucketIS0_Em)
        /*0014*/ 	.word	0x00000000


	//----- nvinfo : EIATTR_MIN_STACK_SIZE
	.align		4
.L_3:
        /*0018*/ 	.byte	0x04, 0x12
        /*001a*/ 	.short	(.L_5 - .L_4)
	.align		4
.L_4:
        /*001c*/ 	.word	index@(_Z13upsert_kernelImEvPKT_PK6BucketIS0_Em)
        /*0020*/ 	.word	0x00000000
.L_5:


//--------------------- .nv.compat                --------------------------
	.section	.nv.compat,"",@"SHT_CUDA_COMPAT_INFO"
	.align	4
        /*0000*/ 	.byte	0x02, 0x09, 0x00, 0x00, 0x02, 0x02, 0x01, 0x00, 0x02, 0x05, 0x05, 0x00, 0x03, 0x07, 0x01, 0x01
        /*0010*/ 	.byte	0x02, 0x03, 0x00, 0x00, 0x02, 0x06, 0x01, 0x00, 0x04, 0x0b, 0x08, 0x00, 0x09, 0x00, 0x00, 0x00
        /*0020*/ 	.byte	0x00, 0x00, 0x00, 0x00


//--------------------- .nv.info._Z13upsert_kernelImEvPKT_PK6BucketIS0_Em --------------------------
	.section	.nv.info._Z13upsert_kernelImEvPKT_PK6BucketIS0_Em,"",@"SHT_CUDA_INFO"
	.sectionflags	@""
	.align	4


	//----- nvinfo : EIATTR_CUDA_API_VERSION
	.align		4
        /*0000*/ 	.byte	0x04, 0x37
        /*0002*/ 	.short	(.L_7 - .L_6)
.L_6:
        /*0004*/ 	.word	0x00000082


	//----- nvinfo : EIATTR_KPARAM_INFO
	.align		4
.L_7:
        /*0008*/ 	.byte	0x04, 0x17
        /*000a*/ 	.short	(.L_9 - .L_8)
.L_8:
        /*000c*/ 	.word	0x00000000
        /*0010*/ 	.short	0x0002
        /*0012*/ 	.short	0x0010
        /*0014*/ 	.byte	0x00, 0xf0, 0x21, 0x00


	//----- nvinfo : EIATTR_KPARAM_INFO
	.align		4
.L_9:
        /*0018*/ 	.byte	0x04, 0x17
        /*001a*/ 	.short	(.L_11 - .L_10)
.L_10:
        /*001c*/ 	.word	0x00000000
        /*0020*/ 	.short	0x0001
        /*0022*/ 	.short	0x0008
        /*0024*/ 	.byte	0x00, 0xf5, 0x21, 0x00


	//----- nvinfo : EIATTR_KPARAM_INFO
	.align		4
.L_11:
        /*0028*/ 	.byte	0x04, 0x17
        /*002a*/ 	.short	(.L_13 - .L_12)
.L_12:
        /*002c*/ 	.word	0x00000000
        /*0030*/ 	.short	0x0000
        /*0032*/ 	.short	0x0000
        /*0034*/ 	.byte	0x00, 0xf5, 0x21, 0x00


	//----- nvinfo : EIATTR_SPARSE_MMA_MASK
	.align		4
.L_13:
        /*0038*/ 	.byte	0x03, 0x50
        /*003a*/ 	.short	0x0000


	//----- nvinfo : EIATTR_MAXREG_COUNT
	.align		4
        /*003c*/ 	.byte	0x03, 0x1b
        /*003e*/ 	.short	0x00ff


	//----- nvinfo : EIATTR_MERCURY_ISA_VERSION
	.align		4
        /*0040*/ 	.byte	0x03, 0x5f
        /*0042*/ 	.short	0x0101


	//----- nvinfo : EIATTR_INT_WARP_WIDE_INSTR_OFFSETS
	.align		4
        /*0044*/ 	.byte	0x04, 0x31
        /*0046*/ 	.short	(.L_15 - .L_14)


	//   ....[0]....
.L_14:
        /*0048*/ 	.word	0x00000280


	//   ....[1]....
        /*004c*/ 	.word	0x000003d0


	//   ....[2]....
        /*0050*/ 	.word	0x000004d0


	//   ....[3]....
        /*0054*/ 	.word	0x000005d0


	//   ....[4]....
        /*0058*/ 	.word	0x000006d0


	//   ....[5]....
        /*005c*/ 	.word	0x000007d0


	//   ....[6]....
        /*0060*/ 	.word	0x000008d0


	//   ....[7]....
        /*0064*/ 	.word	0x000009d0


	//   ....[8]....
        /*0068*/ 	.word	0x00000af0


	//   ....[9]....
        /*006c*/ 	.word	0x00000bf0


	//   ....[10]....
        /*0070*/ 	.word	0x00000cf0


	//   ....[11]....
        /*0074*/ 	.word	0x00000df0


	//   ....[12]....
        /*0078*/ 	.word	0x00000ef0


	//   ....[13]....
        /*007c*/ 	.word	0x00000ff0


	//   ....[14]....
        /*0080*/ 	.word	0x000010f0


	//   ....[15]....
        /*0084*/ 	.word	0x000011f0


	//----- nvinfo : EIATTR_COOP_GROUP_MASK_REGIDS
	.align		4
.L_15:
        /*0088*/ 	.byte	0x04, 0x29
        /*008a*/ 	.short	(.L_17 - .L_16)


	//   ....[0]....
.L_16:
        /*008c*/ 	.word	0x05000008


	//   ....[1]....
        /*0090*/ 	.word	0x05000008


	//   ....[2]....
        /*0094*/ 	.word	0x05000008


	//   ....[3]....
        /*0098*/ 	.word	0x05000008


	//   ....[4]....
        /*009c*/ 	.word	0x05000008


	//   ....[5]....
        /*00a0*/ 	.word	0x05000008


	//   ....[6]....
        /*00a4*/ 	.word	0x05000008


	//   ....[7]....
        /*00a8*/ 	.word	0x05000008


	//   ....[8]....
        /*00ac*/ 	.word	0x05000008


	//   ....[9]....
        /*00b0*/ 	.word	0x05000008


	//   ....[10]....
        /*00b4*/ 	.word	0x05000008


	//   ....[11]....
        /*00b8*/ 	.word	0x05000008


	//   ....[12]....
        /*00bc*/ 	.word	0x05000008


	//   ....[13]....
        /*00c0*/ 	.word	0x05000008


	//   ....[14]....
        /*00c4*/ 	.word	0x05000008


	//   ....[15]....
        /*00c8*/ 	.word	0x05000008


	//   ....[16]....
        /*00cc*/ 	.word	0x05000008


	//   ....[17]....
        /*00d0*/ 	.word	0x05000008


	//   ....[18]....
        /*00d4*/ 	.word	0x05000008


	//   ....[19]....
        /*00d8*/ 	.word	0x05000008


	//   ....[20]....
        /*00dc*/ 	.word	0x05000008


	//   ....[21]....
        /*00e0*/ 	.word	0x05000008


	//   ....[22]....
        /*00e4*/ 	.word	0x05000008


	//   ....[23]....
        /*00e8*/ 	.word	0x05000008


	//   ....[24]....
        /*00ec*/ 	.word	0x05000008


	//   ....[25]....
        /*00f0*/ 	.word	0x05000008


	//   ....[26]....
        /*00f4*/ 	.word	0x05000008


	//   ....[27]....
        /*00f8*/ 	.word	0x05000008


	//   ....[28]....
        /*00fc*/ 	.word	0x05000008


	//   ....[29]....
        /*0100*/ 	.word	0x05000008


	//   ....[30]....
        /*0104*/ 	.word	0x05000008


	//----- nvinfo : EIATTR_COOP_GROUP_INSTR_OFFSETS
	.align		4
.L_17:
        /*0108*/ 	.byte	0x04, 0x28
        /*010a*/ 	.short	(.L_19 - .L_18)


	//   ....[0]....
.L_18:
        /*010c*/ 	.word	0x000002f0


	//   ....[1]....
        /*0110*/ 	.word	0x00000440


	//   ....[2]....
        /*0114*/ 	.word	0x00000540


	//   ....[3]....
        /*0118*/ 	.word	0x00000640


	//   ....[4]....
        /*011c*/ 	.word	0x00000740


	//   ....[5]....
        /*0120*/ 	.word	0x00000840


	//   ....[6]....
        /*0124*/ 	.word	0x00000940


	//   ....[7]....
        /*0128*/ 	.word	0x00000a40


	//   ....[8]....
        /*012c*/ 	.word	0x00000b60


	//   ....[9]....
        /*0130*/ 	.word	0x00000c60


	//   ....[10]....
        /*0134*/ 	.word	0x00000d60


	//   ....[11]....
        /*0138*/ 	.word	0x00000e60


	//   ....[12]....
        /*013c*/ 	.word	0x00000f60


	//   ....[13]....
        /*0140*/ 	.word	0x00001060


	//   ....[14]....
        /*0144*/ 	.word	0x00001160


	//   ....[15]....
        /*0148*/ 	.word	0x000012c0


	//   ....[16]....
        /*014c*/ 	.word	0x00001320


	//   ....[17]....
        /*0150*/ 	.word	0x00001380


	//   ....[18]....
        /*0154*/ 	.word	0x000013e0


	//   ....[19]....
        /*0158*/ 	.word	0x00001440


	//   ....[20]....
        /*015c*/ 	.word	0x000014a0


	//   ....[21]....
        /*0160*/ 	.word	0x00001500


	//   ....[22]....
        /*0164*/ 	.word	0x00001560


	//   ....[23]....
        /*0168*/ 	.word	0x000015c0


	//   ....[24]....
        /*016c*/ 	.word	0x00001630


	//   ....[25]....
        /*0170*/ 	.word	0x000016a0


	//   ....[26]....
        /*0174*/ 	.word	0x00001710


	//   ....[27]....
        /*0178*/ 	.word	0x00001780


	//   ....[28]....
        /*017c*/ 	.word	0x000017f0


	//   ....[29]....
        /*0180*/ 	.word	0x00001860


	//   ....[30]....
        /*0184*/ 	.word	0x000018d0


	//----- nvinfo : EIATTR_VRC_CTA_INIT_COUNT
	.align		4
.L_19:
        /*0188*/ 	.byte	0x02, 0x4a
	.zero		1
	.zero		1


	//----- nvinfo : EIATTR_EXIT_INSTR_OFFSETS
	.align		4
        /*018c*/ 	.byte	0x04, 0x1c
        /*018e*/ 	.short	(.L_21 - .L_20)


	//   ....[0]....
.L_20:
        /*0190*/ 	.word	0x00000080


	//   ....[1]....
        /*0194*/ 	.word	0x00001280


	//----- nvinfo : EIATTR_CRS_STACK_SIZE
	.align		4
.L_21:
        /*0198*/ 	.byte	0x04, 0x1e
        /*019a*/ 	.short	(.L_23 - .L_22)
.L_22:
        /*019c*/ 	.word	0x00000000


	//----- nvinfo : EIATTR_CBANK_PARAM_SIZE
	.align		4
.L_23:
        /*01a0*/ 	.byte	0x03, 0x19
        /*01a2*/ 	.short	0x0018


	//----- nvinfo : EIATTR_PARAM_CBANK
	.align		4
        /*01a4*/ 	.byte	0x04, 0x0a
        /*01a6*/ 	.short	(.L_25 - .L_24)
	.align		4
.L_24:
        /*01a8*/ 	.word	index@(.nv.constant0._Z13upsert_kernelImEvPKT_PK6BucketIS0_Em)
        /*01ac*/ 	.short	0x0380
        /*01ae*/ 	.short	0x0018


	//----- nvinfo : EIATTR_SW_WAR
	.align		4
.L_25:
        /*01b0*/ 	.byte	0x04, 0x36
        /*01b2*/ 	.short	(.L_27 - .L_26)
.L_26:
        /*01b4*/ 	.word	0x00000008
.L_27:


//--------------------- .nv.callgraph             --------------------------
	.section	.nv.callgraph,"",@"SHT_CUDA_CALLGRAPH"
	.align	4
	.sectionentsize	8
	.align		4
        /*0000*/ 	.word	0x00000000
	.align		4
        /*0004*/ 	.word	0xffffffff
	.align		4
        /*0008*/ 	.word	0x00000000
	.align		4
        /*000c*/ 	.word	0xfffffffe
	.align		4
        /*0010*/ 	.word	0x00000000
	.align		4
        /*0014*/ 	.word	0xfffffffd
	.align		4
        /*0018*/ 	.word	0x00000000
	.align		4
        /*001c*/ 	.word	0xfffffffc


//--------------------- .text._Z13upsert_kernelImEvPKT_PK6BucketIS0_Em --------------------------
	.section	.text._Z13upsert_kernelImEvPKT_PK6BucketIS0_Em,"ax",@progbits
	.align	128
        .global         _Z13upsert_kernelImEvPKT_PK6BucketIS0_Em
        .type           _Z13upsert_kernelImEvPKT_PK6BucketIS0_Em,@function
        .size           _Z13upsert_kernelImEvPKT_PK6BucketIS0_Em,(.L_x_67 - _Z13upsert_kernelImEvPKT_PK6BucketIS0_Em)
        .other          _Z13upsert_kernelImEvPKT_PK6BucketIS0_Em,@"STO_CUDA_ENTRY STV_DEFAULT"
_Z13upsert_kernelImEvPKT_PK6BucketIS0_Em:
.text._Z13upsert_kernelImEvPKT_PK6BucketIS0_Em:
[----:B------:R-:W-:Y:S01]  /*0000*/  LDC R1, c[0x0][0x37c] ;  /* 0x0000df00ff017b82 */ /* 0x000fe20000000800 */
[----:B------:R-:W0:Y:S07]  /*0010*/  S2R R2, SR_TID.X ;  /* 0x0000000000027919 */ /* 0x000e2e0000002100 */
[----:B------:R-:W0:Y:S01]  /*0020*/  S2UR UR4, SR_CTAID.X ;  /* 0x00000000000479c3 */ /* 0x000e220000002500 */
[----:B------:R-:W1:Y:S07]  /*0030*/  LDCU.64 UR6, c[0x0][0x390] ;  /* 0x00007200ff0677ac */ /* 0x000e6e0008000a00 */
[----:B------:R-:W0:Y:S02]  /*0040*/  LDC R7, c[0x0][0x360] ;  /* 0x0000d800ff077b82 */ /* 0x000e240000000800 */
[----:B0-----:R-:W-:-:S05]  /*0050*/  IMAD R6, R7, UR4, R2 ;  /* 0x0000000407067c24 */ /* 0x001fca000f8e0202 */
[----:B-1----:R-:W-:-:S04]  /*0060*/  ISETP.GE.U32.AND P0, PT, R6, UR6, PT ;  /* 0x0000000606007c0c */ /* 0x002fc8000bf06070 */
[----:B------:R-:W-:-:S13]  /*0070*/  ISETP.GE.U32.AND.EX P0, PT, RZ, UR7, PT, P0 ;  /* 0x00000007ff007c0c */ /* 0x000fda000bf06100 */
[----:B------:R-:W-:Y:S05]  /*0080*/  @P0 EXIT ;  /* 0x000000000000094d */ /* 0x000fea0003800000 */
[----:B------:R-:W0:Y:S01]  /*0090*/  S2R R0, SR_TID.Y ;  /* 0x0000000000007919 */ /* 0x000e220000002200 */
[----:B------:R-:W1:Y:S01]  /*00a0*/  LDCU UR8, c[0x0][0x370] ;  /* 0x00006e00ff0877ac */ /* 0x000e620008000800 */
[----:B------:R-:W-:Y:S01]  /*00b0*/  IMAD.MOV.U32 R14, RZ, RZ, RZ ;  /* 0x000000ffff0e7224 */ /* 0x000fe200078e00ff */
[----:B------:R-:W0:Y:S01]  /*00c0*/  S2R R3, SR_TID.Z ;  /* 0x0000000000037919 */ /* 0x000e220000002300 */
[----:B------:R-:W0:Y:S01]  /*00d0*/  LDCU UR4, c[0x0][0x364] ;  /* 0x00006c80ff0477ac */ /* 0x000e220008000800 */
[----:B------:R-:W2:Y:S01]  /*00e0*/  S2R R4, SR_LANEID ;  /* 0x0000000000047919 */ /* 0x000ea20000000000 */
[----:B------:R-:W3:Y:S01]  /*00f0*/  LDCU.64 UR10, c[0x0][0x358] ;  /* 0x00006b00ff0a77ac */ /* 0x000ee20008000a00 */
[----:B------:R-:W4:Y:S01]  /*0100*/  LDCU.64 UR12, c[0x0][0x390] ;  /* 0x00007200ff0c77ac */ /* 0x000f220008000a00 */
[----:B0-----:R-:W-:Y:S01]  /*0110*/  IMAD R0, R3, UR4, R0 ;  /* 0x0000000403007c24 */ /* 0x001fe2000f8e0200 */
[----:B------:R-:W0:Y:S01]  /*0120*/  LDCU.128 UR4, c[0x0][0x380] ;  /* 0x00007000ff0477ac */ /* 0x000e220008000c00 */
[----:B------:R-:W-:-:S02]  /*0130*/  IMAD.MOV.U32 R3, RZ, RZ, 0xff ;  /* 0x000000ffff037424 */ /* 0x000fc400078e00ff */
[----:B------:R-:W-:Y:S01]  /*0140*/  IMAD R9, R0, R7, R2 ;  /* 0x0000000700097224 */ /* 0x000fe200078e0202 */
[----:B--2---:R-:W-:Y:S01]  /*0150*/  LOP3.LUT R0, R4, 0xfffffff8, RZ, 0xc0, !PT ;  /* 0xfffffff804007812 */ /* 0x004fe200078ec0ff */
[----:B-1----:R-:W-:-:S03]  /*0160*/  IMAD R7, R7, UR8, RZ ;  /* 0x0000000807077c24 */ /* 0x002fc6000f8e02ff */
[----:B------:R-:W-:Y:S02]  /*0170*/  SHF.L.U32 R8, R3, R0, RZ ;  /* 0x0000000003087219 */ /* 0x000fe400000006ff */
[----:B---34-:R-:W-:-:S07]  /*0180*/  LOP3.LUT R9, R9, 0x7, RZ, 0xc0, !PT ;  /* 0x0000000709097812 */ /* 0x018fce00078ec0ff */
.L_x_18:
[----:B------:R-:W-:-:S04]  /*0190*/  LOP3.LUT R2, R6, 0xfffffff8, RZ, 0xc0, !PT ;  /* 0xfffffff806027812 */ /* 0x000fc800078ec0ff */
[----:B0-----:R-:W-:-:S04]  /*01a0*/  IADD3 R2, P0, PT, R2, UR4, RZ ;  /* 0x0000000402027c10 */ /* 0x001fc8000ff1e0ff */
[----:B------:R-:W-:-:S06]  /*01b0*/  IADD3.X R3, PT, PT, R14, UR5, RZ, P0, !PT ;  /* 0x000000050e037c10 */ /* 0x000fcc00087fe4ff */
[----:B------:R-:W2:Y:S02]  /*01c0*/  LDG.E.64.CONSTANT R2, desc[UR10][R2.64] ;  /* 0x0000000a02027981 */ /* 0x000ea4000c1e9b00 */
[----:B--2---:R-:W-:-:S05]  /*01d0*/  IMAD.SHL.U32 R4, R2, 0x8, RZ ;  /* 0x0000000802047824 */ /* 0x004fca00078e00ff */
[----:B------:R-:W-:-:S04]  /*01e0*/  LOP3.LUT R4, R4, 0x3ffff8, RZ, 0xc0, !PT ;  /* 0x003ffff804047812 */ /* 0x000fc800078ec0ff */
[----:B------:R-:W-:-:S05]  /*01f0*/  IADD3 R4, P0, PT, R4, UR6, RZ ;  /* 0x0000000604047c10 */ /* 0x000fca000ff1e0ff */
[----:B------:R-:W-:-:S06]  /*0200*/  IMAD.X R5, RZ, RZ, UR7, P0 ;  /* 0x00000007ff057e24 */ /* 0x000fcc00080e06ff */
[----:B------:R-:W2:Y:S01]  /*0210*/  LDG.E.64.CONSTANT R4, desc[UR10][R4.64] ;  /* 0x0000000a04047981 */ /* 0x000ea2000c1e9b00 */
[----:B------:R-:W-:-:S04]  /*0220*/  IMAD.IADD R11, R9, 0x1, R2 ;  /* 0x00000001090b7824 */ /* 0x000fc800078e0202 */
[----:B------:R-:W-:-:S05]  /*0230*/  IMAD.SHL.U32 R10, R11, 0x8, RZ ;  /* 0x000000080b0a7824 */ /* 0x000fca00078e00ff */
[----:B------:R-:W-:-:S04]  /*0240*/  LOP3.LUT R13, R10, 0x3f8, RZ, 0xc0, !PT ;  /* 0x000003f80a0d7812 */ /* 0x000fc800078ec0ff */
[----:B--2---:R-:W-:-:S05]  /*0250*/  IADD3 R12, P0, PT, R4, R13, RZ ;  /* 0x0000000d040c7210 */ /* 0x004fca0007f1e0ff */
[----:B------:R-:W-:-:S06]  /*0260*/  IMAD.X R13, RZ, RZ, R5, P0 ;  /* 0x000000ffff0d7224 */ /* 0x000fcc00000e0605 */
[----:B------:R-:W2:Y:S01]  /*0270*/  LD.E.64 R12, desc[UR10][R12.64] ;  /* 0x0000000a0c0c7980 */ /* 0x000ea2000c101b00 */
[----:B------:R-:W0:Y:S01]  /*0280*/  REDUX.OR UR8, R8 ;  /* 0x00000000080873c4 */ /* 0x000e220000004000 */
[----:B------:R-:W-:Y:S02]  /*0290*/  R2UR P2, URZ, R8 ;  /* 0x0000000008ff72ca */ /* 0x000fe40000040000 */
[----:B--2---:R-:W-:Y:S02]  /*02a0*/  ISETP.NE.U32.AND P0, PT, R2, R12, PT ;  /* 0x0000000c0200720c */ /* 0x004fe40003f05070 */
[----:B------:R-:W-:Y:S02]  /*02b0*/  ISETP.EQ.U32.AND P1, PT, R12, -0x1, PT ;  /* 0xffffffff0c00780c */ /* 0x000fe40003f22070 */
[----:B------:R-:W-:-:S04]  /*02c0*/  ISETP.NE.AND.EX P0, PT, R3, R13, PT, P0 ;  /* 0x0000000d0300720c */ /* 0x000fc80003f05300 */
[----:B------:R-:W-:-:S03]  /*02d0*/  ISETP.EQ.OR.EX P0, PT, R13, -0x1, !P0, P1 ;  /* 0xffffffff0d00780c */ /* 0x000fc60004702710 */
[----:B0-----:R-:W-:Y:S10]  /*02e0*/  @!P2 BRA.DIV UR8, `(.L_x_0) ;  /* 0x0000000e08e8a947 */ /* 0x001ff4000b800000 */
[----:B------:R-:W-:-:S07]  /*02f0*/  VOTE.ANY R13, PT, P0 ;  /* 0x00000000000d7806 */ /* 0x000fce00000e0100 */
.L_x_21:
[----:B------:R-:W-:Y:S01]  /*0300*/  SHF.R.U32.HI R13, RZ, R0, R13 ;  /* 0x00000000ff0d7219 */ /* 0x000fe2000001160d */
[----:B------:R-:W-:Y:S01]  /*0310*/  BSSY B0, `(.L_x_1) ;  /* 0x00000f5000007945 */ /* 0x000fe20003800000 */
[----:B------:R-:W-:Y:S02]  /*0320*/  IADD3 R6, P0, PT, R7, R6, RZ ;  /* 0x0000000607067210 */ /* 0x000fe40007f1e0ff */
[----:B------:R-:W-:-:S03]  /*0330*/  ISETP.NE.AND P1, PT, R13, RZ, PT ;  /* 0x000000ff0d00720c */ /* 0x000fc60003f25270 */
[----:B------:R-:W-:Y:S01]  /*0340*/  IMAD.X R14, RZ, RZ, R14, P0 ;  /* 0x000000ffff0e7224 */ /* 0x000fe200000e060e */
[----:B------:R-:W-:-:S04]  /*0350*/  ISETP.GE.U32.AND P0, PT, R6, UR12, PT ;  /* 0x0000000c06007c0c */ /* 0x000fc8000bf06070 */
[----:B------:R-:W-:-:S05]  /*0360*/  ISETP.GE.U32.AND.EX P0, PT, R14, UR13, PT, P0 ;  /* 0x0000000d0e007c0c */ /* 0x000fca000bf06100 */
[----:B------:R-:W-:Y:S08]  /*0370*/  @P1 BRA `(.L_x_2) ;  /* 0x0000000c00b81947 */ /* 0x000ff00003800000 */
[----:B------:R-:W-:-:S05]  /*0380*/  VIADD R13, R10, 0x40 ;  /* 0x000000400a0d7836 */ /* 0x000fca0000000000 */
[----:B------:R-:W-:-:S04]  /*0390*/  LOP3.LUT R13, R13, 0x3f8, RZ, 0xc0, !PT ;  /* 0x000003f80d0d7812 */ /* 0x000fc800078ec0ff */
[----:B------:R-:W-:-:S05]  /*03a0*/  IADD3 R12, P1, PT, R4, R13, RZ ;  /* 0x0000000d040c7210 */ /* 0x000fca0007f3e0ff */
        /* <DEDUP_REMOVED lines=10> */
.L_x_24:
[----:B------:R-:W-:-:S04]  /*0450*/  SHF.R.U32.HI R13, RZ, R0, R13 ;  /* 0x00000000ff0d7219 */ /* 0x000fc8000001160d */
[----:B------:R-:W-:-:S13]  /*0460*/  ISETP.NE.AND P1, PT, R13, RZ, PT ;  /* 0x000000ff0d00720c */ /* 0x000fda0003f25270 */
[----:B------:R-:W-:Y:S05]  /*0470*/  @P1 BRA `(.L_x_2) ;  /* 0x0000000c00781947 */ /* 0x000fea0003800000 */
        /* <DEDUP_REMOVED lines=13> */
.L_x_27:
        /* <DEDUP_REMOVED lines=16> */
.L_x_30:
        /* <DEDUP_REMOVED lines=16> */
.L_x_33:
        /* <DEDUP_REMOVED lines=16> */
.L_x_36:
        /* <DEDUP_REMOVED lines=16> */
.L_x_39:
        /* <DEDUP_REMOVED lines=16> */
.L_x_42:
[----:B------:R-:W-:-:S04]  /*0a50*/  SHF.R.U32.HI R13, RZ, R0, R13 ;  /* 0x00000000ff0d7219 */ /* 0x000fc8000001160d */
[----:B------:R-:W-:-:S13]  /*0a60*/  ISETP.NE.AND P1, PT, R13, RZ, PT ;  /* 0x000000ff0d00720c */ /* 0x000fda0003f25270 */
[----:B------:R-:W-:Y:S05]  /*0a70*/  @P1 BRA `(.L_x_2) ;  /* 0x0000000400f81947 */ /* 0x000fea0003800000 */
[----:B------:R-:W-:-:S05]  /*0a80*/  LOP3.LUT R11, R11, 0x7f, RZ, 0xc0, !PT ;  /* 0x0000007f0b0b7812 */ /* 0x000fca00078ec0ff */
[C---:B------:R-:W-:Y:S01]  /*0a90*/  IMAD.SHL.U32 R13, R11.reuse, 0x8, RZ ;  /* 0x000000080b0d7824 */ /* 0x040fe200078e00ff */
[----:B------:R-:W-:-:S04]  /*0aa0*/  SHF.L.U64.HI R11, R11, 0x3, RZ ;  /* 0x000000030b0b7819 */ /* 0x000fc800000102ff */
[----:B------:R-:W-:-:S04]  /*0ab0*/  LOP3.LUT R13, R13, 0x200, RZ, 0x3c, !PT ;  /* 0x000002000d0d7812 */ /* 0x000fc800078e3cff */
[----:B------:R-:W-:-:S05]  /*0ac0*/  IADD3 R12, P1, PT, R4, R13, RZ ;  /* 0x0000000d040c7210 */ /* 0x000fca0007f3e0ff */
[----:B------:R-:W-:-:S06]  /*0ad0*/  IMAD.X R13, R5, 0x1, R11, P1 ;  /* 0x00000001050d7824 */ /* 0x000fcc00008e060b */
        /* <DEDUP_REMOVED lines=9> */
.L_x_45:
        /* <DEDUP_REMOVED lines=16> */
.L_x_48:
        /* <DEDUP_REMOVED lines=16> */
.L_x_51:
        /* <DEDUP_REMOVED lines=16> */
.L_x_54:
        /* <DEDUP_REMOVED lines=16> */
.L_x_57:
        /* <DEDUP_REMOVED lines=16> */
.L_x_60:
        /* <DEDUP_REMOVED lines=16> */
.L_x_63:
        /* <DEDUP_REMOVED lines=15> */
.L_x_2:
[----:B------:R-:W-:Y:S05]  /*1260*/  BSYNC B0 ;  /* 0x0000000000007941 */ /* 0x000fea0003800000 */
.L_x_1:
[----:B------:R-:W-:Y:S05]  /*1270*/  @!P0 BRA `(.L_x_18) ;  /* 0xffffffec00c48947 */ /* 0x000fea000383ffff */
[----:B------:R-:W-:Y:S05]  /*1280*/  EXIT ;  /* 0x000000000000794d */ /* 0x000fea0003800000 */
.L_x_0:
[----:B------:R-:W-:Y:S01]  /*1290*/  BSSY B0, `(.L_x_19) ;  /* 0x0000005000007945 */ /* 0x000fe20003800000 */
[----:B------:R-:W-:-:S13]  /*12a0*/  PLOP3.LUT P1, PT, P0, PT, PT, 0x80, 0x8 ;  /* 0x000000000008781c */ /* 0x000fda000072f070 */
[----:B------:R-:W-:Y:S05]  /*12b0*/  WARPSYNC.COLLECTIVE R8, `(.L_x_20) ;  /* 0x0000000008087348 */ /* 0x000fea0003c00000 */
[----:B------:R-:W-:Y:S01]  /*12c0*/  VOTE.ANY R13, PT, P1 ;  /* 0x00000000000d7806 */ /* 0x000fe200008e0100 */
[----:B------:R-:W-:Y:S06]  /*12d0*/  ENDCOLLECTIVE ;  /* 0x000000000000791b */ /* 0x000fec0003800000 */
.L_x_20:
[----:B------:R-:W-:Y:S05]  /*12e0*/  BSYNC B0 ;  /* 0x0000000000007941 */ /* 0x000fea0003800000 */
.L_x_19:
[----:B------:R-:W-:Y:S05]  /*12f0*/  BRA `(.L_x_21) ;  /* 0xfffffff000007947 */ /* 0x000fea000383ffff */
.L_x_3:
[----:B------:R-:W-:Y:S01]  /*1300*/  BSSY B1, `(.L_x_22) ;  /* 0x0000004000017945 */ /* 0x000fe20003800000 */
[----:B------:R-:W-:Y:S05]  /*1310*/  WARPSYNC.COLLECTIVE R8, `(.L_x_23) ;  /* 0x0000000008087348 */ /* 0x000fea0003c00000 */
[----:B------:R-:W-:Y:S01]  /*1320*/  VOTE.ANY R13, PT, P1 ;  /* 0x00000000000d7806 */ /* 0x000fe200008e0100 */
[----:B------:R-:W-:Y:S06]  /*1330*/  ENDCOLLECTIVE ;  /* 0x000000000000791b */ /* 0x000fec0003800000 */
.L_x_23:
[----:B------:R-:W-:Y:S05]  /*1340*/  BSYNC B1 ;  /* 0x0000000000017941 */ /* 0x000fea0003800000 */
.L_x_22:
[----:B------:R-:W-:Y:S05]  /*1350*/  BRA `(.L_x_24) ;  /* 0xfffffff0003c7947 */ /* 0x000fea000383ffff */
.L_x_4:
[----:B------:R-:W-:Y:S01]  /*1360*/  BSSY B1, `(.L_x_25) ;  /* 0x0000004000017945 */ /* 0x000fe20003800000 */
[----:B------:R-:W-:Y:S05]  /*1370*/  WARPSYNC.COLLECTIVE R8, `(.L_x_26) ;  /* 0x0000000008087348 */ /* 0x000fea0003c00000 */
[----:B------:R-:W-:Y:S01]  /*1380*/  VOTE.ANY R13, PT, P1 ;  /* 0x00000000000d7806 */ /* 0x000fe200008e0100 */
[----:B------:R-:W-:Y:S06]  /*1390*/  ENDCOLLECTIVE ;  /* 0x000000000000791b */ /* 0x000fec0003800000 */
.L_x_26:
[----:B------:R-:W-:Y:S05]  /*13a0*/  BSYNC B1 ;  /* 0x0000000000017941 */ /* 0x000fea0003800000 */
.L_x_25:
[----:B------:R-:W-:Y:S05]  /*13b0*/  BRA `(.L_x_27) ;  /* 0xfffffff000647947 */ /* 0x000fea000383ffff */
.L_x_5:
[----:B------:R-:W-:Y:S01]  /*13c0*/  BSSY B1, `(.L_x_28) ;  /* 0x0000004000017945 */ /* 0x000fe20003800000 */
[----:B------:R-:W-:Y:S05]  /*13d0*/  WARPSYNC.COLLECTIVE R8, `(.L_x_29) ;  /* 0x0000000008087348 */ /* 0x000fea0003c00000 */
[----:B------:R-:W-:Y:S01]  /*13e0*/  VOTE.ANY R13, PT, P1 ;  /* 0x00000000000d7806 */ /* 0x000fe200008e0100 */
[----:B------:R-:W-:Y:S06]  /*13f0*/  ENDCOLLECTIVE ;  /* 0x000000000000791b */ /* 0x000fec0003800000 */
.L_x_29:
[----:B------:R-:W-:Y:S05]  /*1400*/  BSYNC B1 ;  /* 0x0000000000017941 */ /* 0x000fea0003800000 */
.L_x_28:
[----:B------:R-:W-:Y:S05]  /*1410*/  BRA `(.L_x_30) ;  /* 0xfffffff0008c7947 */ /* 0x000fea000383ffff */
.L_x_6:
[----:B------:R-:W-:Y:S01]  /*1420*/  BSSY B1, `(.L_x_31) ;  /* 0x0000004000017945 */ /* 0x000fe20003800000 */
[----:B------:R-:W-:Y:S05]  /*1430*/  WARPSYNC.COLLECTIVE R8, `(.L_x_32) ;  /* 0x0000000008087348 */ /* 0x000fea0003c00000 */
[----:B------:R-:W-:Y:S01]  /*1440*/  VOTE.ANY R13, PT, P1 ;  /* 0x00000000000d7806 */ /* 0x000fe200008e0100 */
[----:B------:R-:W-:Y:S06]  /*1450*/  ENDCOLLECTIVE ;  /* 0x000000000000791b */ /* 0x000fec0003800000 */
.L_x_32:
[----:B------:R-:W-:Y:S05]  /*1460*/  BSYNC B1 ;  /* 0x0000000000017941 */ /* 0x000fea0003800000 */
.L_x_31:
[----:B------:R-:W-:Y:S05]  /*1470*/  BRA `(.L_x_33) ;  /* 0xfffffff000b47947 */ /* 0x000fea000383ffff */
.L_x_7:
[----:B------:R-:W-:Y:S01]  /*1480*/  BSSY B1, `(.L_x_34) ;  /* 0x0000004000017945 */ /* 0x000fe20003800000 */
[----:B------:R-:W-:Y:S05]  /*1490*/  WARPSYNC.COLLECTIVE R8, `(.L_x_35) ;  /* 0x0000000008087348 */ /* 0x000fea0003c00000 */
[----:B------:R-:W-:Y:S01]  /*14a0*/  VOTE.ANY R13, PT, P1 ;  /* 0x00000000000d7806 */ /* 0x000fe200008e0100 */
[----:B------:R-:W-:Y:S06]  /*14b0*/  ENDCOLLECTIVE ;  /* 0x000000000000791b */ /* 0x000fec0003800000 */
.L_x_35:
[----:B------:R-:W-:Y:S05]  /*14c0*/  BSYNC B1 ;  /* 0x0000000000017941 */ /* 0x000fea0003800000 */
.L_x_34:
[----:B------:R-:W-:Y:S05]  /*14d0*/  BRA `(.L_x_36) ;  /* 0xfffffff000dc7947 */ /* 0x000fea000383ffff */
.L_x_8:
[----:B------:R-:W-:Y:S01]  /*14e0*/  BSSY B1, `(.L_x_37) ;  /* 0x0000004000017945 */ /* 0x000fe20003800000 */
[----:B------:R-:W-:Y:S05]  /*14f0*/  WARPSYNC.COLLECTIVE R8, `(.L_x_38) ;  /* 0x0000000008087348 */ /* 0x000fea0003c00000 */
[----:B------:R-:W-:Y:S01]  /*1500*/  VOTE.ANY R13, PT, P1 ;  /* 0x00000000000d7806 */ /* 0x000fe200008e0100 */
[----:B------:R-:W-:Y:S06]  /*1510*/  ENDCOLLECTIVE ;  /* 0x000000000000791b */ /* 0x000fec0003800000 */
.L_x_38:
[----:B------:R-:W-:Y:S05]  /*1520*/  BSYNC B1 ;  /* 0x0000000000017941 */ /* 0x000fea0003800000 */
.L_x_37:
[----:B------:R-:W-:Y:S05]  /*1530*/  BRA `(.L_x_39) ;  /* 0xfffffff400047947 */ /* 0x000fea000383ffff */
.L_x_9:
[----:B------:R-:W-:Y:S01]  /*1540*/  BSSY B1, `(.L_x_40) ;  /* 0x0000004000017945 */ /* 0x000fe20003800000 */
[----:B------:R-:W-:Y:S05]  /*1550*/  WARPSYNC.COLLECTIVE R8, `(.L_x_41) ;  /* 0x0000000008087348 */ /* 0x000fea0003c00000 */
[----:B------:R-:W-:Y:S01]  /*1560*/  VOTE.ANY R13, PT, P1 ;  /* 0x00000000000d7806 */ /* 0x000fe200008e0100 */
[----:B------:R-:W-:Y:S06]  /*1570*/  ENDCOLLECTIVE ;  /* 0x000000000000791b */ /* 0x000fec0003800000 */
.L_x_41:
[----:B------:R-:W-:Y:S05]  /*1580*/  BSYNC B1 ;  /* 0x0000000000017941 */ /* 0x000fea0003800000 */
.L_x_40:
[----:B------:R-:W-:Y:S05]  /*1590*/  BRA `(.L_x_42) ;  /* 0xfffffff4002c7947 */ /* 0x000fea000383ffff */
.L_x_10:
[----:B------:R-:W-:Y:S01]  /*15a0*/  BSSY B1, `(.L_x_43) ;  /* 0x0000004000017945 */ /* 0x000fe20003800000 */
[----:B------:R-:W-:Y:S05]  /*15b0*/  WARPSYNC.COLLECTIVE R8, `(.L_x_44) ;  /* 0x0000000008087348 */ /* 0x000fea0003c00000 */
[----:B------:R-:W-:Y:S01]  /*15c0*/  VOTE.ANY R13, PT, P1 ;  /* 0x00000000000d7806 */ /* 0x000fe200008e0100 */
[----:B------:R-:W-:Y:S06]  /*15d0*/  ENDCOLLECTIVE ;  /* 0x000000000000791b */ /* 0x000fec0003800000 */
.L_x_44:
[----:B------:R-:W-:Y:S05]  /*15e0*/  BSYNC B1 ;  /* 0x0000000000017941 */ /* 0x000fea0003800000 */
.L_x_43:
[----:B------:R-:W-:Y:S01]  /*15f0*/  IMAD.MOV.U32 R11, RZ, RZ, R13 ;  /* 0x000000ffff0b7224 */ /* 0x000fe200078e000d */
[----:B------:R-:W-:Y:S06]  /*1600*/  BRA `(.L_x_45) ;  /* 0xfffffff400587947 */ /* 0x000fec000383ffff */
.L_x_11:
[----:B------:R-:W-:Y:S01]  /*1610*/  BSSY B1, `(.L_x_46) ;  /* 0x0000004000017945 */ /* 0x000fe20003800000 */
[----:B------:R-:W-:Y:S05]  /*1620*/  WARPSYNC.COLLECTIVE R8, `(.L_x_47) ;  /* 0x0000000008087348 */ /* 0x000fea0003c00000 */
[----:B------:R-:W-:Y:S01]  /*1630*/  VOTE.ANY R13, PT, P1 ;  /* 0x00000000000d7806 */ /* 0x000fe200008e0100 */
[----:B------:R-:W-:Y:S06]  /*1640*/  ENDCOLLECTIVE ;  /* 0x000000000000791b */ /* 0x000fec0003800000 */
.L_x_47:
[----:B------:R-:W-:Y:S05]  /*1650*/  BSYNC B1 ;  /* 0x0000000000017941 */ /* 0x000fea0003800000 */
.L_x_46:
[----:B------:R-:W-:Y:S01]  /*1660*/  IMAD.MOV.U32 R11, RZ, RZ, R13 ;  /* 0x000000ffff0b7224 */ /* 0x000fe200078e000d */
[----:B------:R-:W-:Y:S06]  /*1670*/  BRA `(.L_x_48) ;  /* 0xfffffff4007c7947 */ /* 0x000fec000383ffff */
.L_x_12:
[----:B------:R-:W-:Y:S01]  /*1680*/  BSSY B1, `(.L_x_49) ;  /* 0x0000004000017945 */ /* 0x000fe20003800000 */
[----:B------:R-:W-:Y:S05]  /*1690*/  WARPSYNC.COLLECTIVE R8, `(.L_x_50) ;  /* 0x0000000008087348 */ /* 0x000fea0003c00000 */
[----:B------:R-:W-:Y:S01]  /*16a0*/  VOTE.ANY R13, PT, P1 ;  /* 0x00000000000d7806 */ /* 0x000fe200008e0100 */
[----:B------:R-:W-:Y:S06]  /*16b0*/  ENDCOLLECTIVE ;  /* 0x000000000000791b */ /* 0x000fec0003800000 */
.L_x_50:
[----:B------:R-:W-:Y:S05]  /*16c0*/  BSYNC B1 ;  /* 0x0000000000017941 */ /* 0x000fea0003800000 */
.L_x_49:
[----:B------:R-:W-:Y:S01]  /*16d0*/  IMAD.MOV.U32 R11, RZ, RZ, R13 ;  /* 0x000000ffff0b7224 */ /* 0x000fe200078e000d */
[----:B------:R-:W-:Y:S06]  /*16e0*/  BRA `(.L_x_51) ;  /* 0xfffffff400a07947 */ /* 0x000fec000383ffff */
.L_x_13:
[----:B------:R-:W-:Y:S01]  /*16f0*/  BSSY B1, `(.L_x_52) ;  /* 0x0000004000017945 */ /* 0x000fe20003800000 */
[----:B------:R-:W-:Y:S05]  /*1700*/  WARPSYNC.COLLECTIVE R8, `(.L_x_53) ;  /* 0x0000000008087348 */ /* 0x000fea0003c00000 */
[----:B------:R-:W-:Y:S01]  /*1710*/  VOTE.ANY R13, PT, P1 ;  /* 0x00000000000d7806 */ /* 0x000fe200008e0100 */
[----:B------:R-:W-:Y:S06]  /*1720*/  ENDCOLLECTIVE ;  /* 0x000000000000791b */ /* 0x000fec0003800000 */
.L_x_53:
[----:B------:R-:W-:Y:S05]  /*1730*/  BSYNC B1 ;  /* 0x0000000000017941 */ /* 0x000fea0003800000 */
.L_x_52:
[----:B------:R-:W-:Y:S01]  /*1740*/  IMAD.MOV.U32 R11, RZ, RZ, R13 ;  /* 0x000000ffff0b7224 */ /* 0x000fe200078e000d */
[----:B------:R-:W-:Y:S06]  /*1750*/  BRA `(.L_x_54) ;  /* 0xfffffff400c47947 */ /* 0x000fec000383ffff */
.L_x_14:
[----:B------:R-:W-:Y:S01]  /*1760*/  BSSY B1, `(.L_x_55) ;  /* 0x0000004000017945 */ /* 0x000fe20003800000 */
[----:B------:R-:W-:Y:S05]  /*1770*/  WARPSYNC.COLLECTIVE R8, `(.L_x_56) ;  /* 0x0000000008087348 */ /* 0x000fea0003c00000 */
[----:B------:R-:W-:Y:S01]  /*1780*/  VOTE.ANY R13, PT, P1 ;  /* 0x00000000000d7806 */ /* 0x000fe200008e0100 */
[----:B------:R-:W-:Y:S06]  /*1790*/  ENDCOLLECTIVE ;  /* 0x000000000000791b */ /* 0x000fec0003800000 */
.L_x_56:
[----:B------:R-:W-:Y:S05]  /*17a0*/  BSYNC B1 ;  /* 0x0000000000017941 */ /* 0x000fea0003800000 */
.L_x_55:
[----:B------:R-:W-:Y:S01]  /*17b0*/  IMAD.MOV.U32 R11, RZ, RZ, R13 ;  /* 0x000000ffff0b7224 */ /* 0x000fe200078e000d */
[----:B------:R-:W-:Y:S06]  /*17c0*/  BRA `(.L_x_57) ;  /* 0xfffffff400e87947 */ /* 0x000fec000383ffff */
.L_x_15:
[----:B------:R-:W-:Y:S01]  /*17d0*/  BSSY B1, `(.L_x_58) ;  /* 0x0000004000017945 */ /* 0x000fe20003800000 */
[----:B------:R-:W-:Y:S05]  /*17e0*/  WARPSYNC.COLLECTIVE R8, `(.L_x_59) ;  /* 0x0000000008087348 */ /* 0x000fea0003c00000 */
[----:B------:R-:W-:Y:S01]  /*17f0*/  VOTE.ANY R13, PT, P1 ;  /* 0x00000000000d7806 */ /* 0x000fe200008e0100 */
[----:B------:R-:W-:Y:S06]  /*1800*/  ENDCOLLECTIVE ;  /* 0x000000000000791b */ /* 0x000fec0003800000 */
.L_x_59:
[----:B------:R-:W-:Y:S05]  /*1810*/  BSYNC B1 ;  /* 0x0000000000017941 */ /* 0x000fea0003800000 */
.L_x_58:
[----:B------:R-:W-:Y:S01]  /*1820*/  IMAD.MOV.U32 R11, RZ, RZ, R13 ;  /* 0x000000ffff0b7224 */ /* 0x000fe200078e000d */
[----:B------:R-:W-:Y:S06]  /*1830*/  BRA `(.L_x_60) ;  /* 0xfffffff8000c7947 */ /* 0x000fec000383ffff */
.L_x_16:
[----:B------:R-:W-:Y:S01]  /*1840*/  BSSY B1, `(.L_x_61) ;  /* 0x0000004000017945 */ /* 0x000fe20003800000 */
[----:B------:R-:W-:Y:S05]  /*1850*/  WARPSYNC.COLLECTIVE R8, `(.L_x_62) ;  /* 0x0000000008087348 */ /* 0x000fea0003c00000 */
[----:B------:R-:W-:Y:S01]  /*1860*/  VOTE.ANY R13, PT, P1 ;  /* 0x00000000000d7806 */ /* 0x000fe200008e0100 */
[----:B------:R-:W-:Y:S06]  /*1870*/  ENDCOLLECTIVE ;  /* 0x000000000000791b */ /* 0x000fec0003800000 */
.L_x_62:
[----:B------:R-:W-:Y:S05]  /*1880*/  BSYNC B1 ;  /* 0x0000000000017941 */ /* 0x000fea0003800000 */
.L_x_61:
[----:B------:R-:W-:Y:S01]  /*1890*/  IMAD.MOV.U32 R11, RZ, RZ, R13 ;  /* 0x000000ffff0b7224 */ /* 0x000fe200078e000d */
[----:B------:R-:W-:Y:S06]  /*18a0*/  BRA `(.L_x_63) ;  /* 0xfffffff800307947 */ /* 0x000fec000383ffff */
.L_x_17:
[----:B------:R-:W-:Y:S01]  /*18b0*/  BSSY B1, `(.L_x_64) ;  /* 0x0000004000017945 */ /* 0x000fe20003800000 */
[----:B------:R-:W-:Y:S05]  /*18c0*/  WARPSYNC.COLLECTIVE R8, `(.L_x_65) ;  /* 0x0000000008087348 */ /* 0x000fea0003c00000 */
[----:B------:R-:W-:Y:S01]  /*18d0*/  VOTE.ANY R13, PT, P1 ;  /* 0x00000000000d7806 */ /* 0x000fe200008e0100 */
[----:B------:R-:W-:Y:S06]  /*18e0*/  ENDCOLLECTIVE ;  /* 0x000000000000791b */ /* 0x000fec0003800000 */
.L_x_65:
[----:B------:R-:W-:Y:S05]  /*18f0*/  BSYNC B1 ;  /* 0x0000000000017941 */ /* 0x000fea0003800000 */
.L_x_64:
[----:B------:R-:W-:Y:S05]  /*1900*/  BRA `(.L_x_2) ;  /* 0xfffffff800547947 */ /* 0x000fea000383ffff */
.L_x_66:
[----:B------:R-:W-:-:S00]  /*1910*/  BRA `(.L_x_66) ;  /* 0xfffffffc00fc7947 */ /* 0x000fc0000383ffff */
[----:B------:R-:W-:-:S00]  /*1920*/  NOP ;  /* 0x0000000000007918 */ /* 0x000fc00000000000 */
        /* <DEDUP_REMOVED lines=13> */
.L_x_67:


//--------------------- .nv.shared.reserved.0     --------------------------
	.section	.nv.shared.reserved.0,"aw",@nobits
	.weak		__nv_reservedSMEM_offset_0_alias
	.size		__nv_reservedSMEM_offset_0_alias, 0, 64
	.other		__nv_reservedSMEM_offset_0_alias,@"STO_CUDA_RESERVED_SHARED STV_DEFAULT"
__nv_reservedSMEM_offset_0_alias:
	.zero		0
	.zero		64


//--------------------- .nv.constant0._Z13upsert_kernelImEvPKT_PK6BucketIS0_Em --------------------------
	.section	.nv.constant0._Z13upsert_kernelImEvPKT_PK6BucketIS0_Em,"a",@progbits
	.sectionflags	@""
	.align	4
.nv.constant0._Z13upsert_kernelImEvPKT_PK6BucketIS0_Em:
	.zero		920


//--------------------- SYMBOLS --------------------------

	.type		.nv.reservedSmem.offset0,@object
	.size		.nv.reservedSmem.offset0,0x4
